	.headerflags	@"EF_CUDA_TEXMODE_UNIFIED EF_CUDA_64BIT_ADDRESS EF_CUDA_ACCELERATORS EF_CUDA_SM90 EF_CUDA_VIRTUAL_SM(EF_CUDA_SM90)"
	.elftype	@"ET_EXEC"


//--------------------- .nv.info                  --------------------------
	.section	.nv.info,"",@"SHT_CUDA_INFO"
	.align	4


	//----- nvinfo : EIATTR_REGCOUNT
	.align		4
        /*0000*/ 	.byte	0x04, 0x2f
        /*0002*/ 	.short	(.L_1 - .L_0)
	.align		4
.L_0:
        /*0004*/ 	.word	index@(triton_poi_fused_clone_4)
        /*0008*/ 	.word	0x00000010


	//----- nvinfo : EIATTR_MIN_STACK_SIZE
	.align		4
.L_1:
        /*000c*/ 	.byte	0x04, 0x12
        /*000e*/ 	.short	(.L_3 - .L_2)
	.align		4
.L_2:
        /*0010*/ 	.word	index@(triton_poi_fused_clone_4)
        /*0014*/ 	.word	0x00000000


	//----- nvinfo : EIATTR_FRAME_SIZE
	.align		4
.L_3:
        /*0018*/ 	.byte	0x04, 0x11
        /*001a*/ 	.short	(.L_5 - .L_4)
	.align		4
.L_4:
        /*001c*/ 	.word	index@(triton_poi_fused_clone_4)
        /*0020*/ 	.word	0x00000000


	//----- nvinfo : EIATTR_MIN_STACK_SIZE
	.align		4
.L_5:
        /*0024*/ 	.byte	0x04, 0x12
        /*0026*/ 	.short	(.L_7 - .L_6)
	.align		4
.L_6:
        /*0028*/ 	.word	index@(triton_poi_fused_clone_4)
        /*002c*/ 	.word	0x00000000
.L_7:


//--------------------- .nv.info.triton_poi_fused_clone_4 --------------------------
	.section	.nv.info.triton_poi_fused_clone_4,"",@"SHT_CUDA_INFO"
	.sectionflags	@""
	.align	4


	//----- nvinfo : EIATTR_CUDA_API_VERSION
	.align		4
        /*0000*/ 	.byte	0x04, 0x37
        /*0002*/ 	.short	(.L_9 - .L_8)
.L_8:
        /*0004*/ 	.word	0x0000007c


	//----- nvinfo : EIATTR_KPARAM_INFO
	.align		4
.L_9:
        /*0008*/ 	.byte	0x04, 0x17
        /*000a*/ 	.short	(.L_11 - .L_10)
.L_10:
        /*000c*/ 	.word	0x00000000
        /*0010*/ 	.short	0x0004
        /*0012*/ 	.short	0x001c
        /*0014*/ 	.byte	0x00, 0xf0, 0x11, 0x00


	//----- nvinfo : EIATTR_KPARAM_INFO
	.align		4
.L_11:
        /*0018*/ 	.byte	0x04, 0x17
        /*001a*/ 	.short	(.L_13 - .L_12)
.L_12:
        /*001c*/ 	.word	0x00000000
        /*0020*/ 	.short	0x0003
        /*0022*/ 	.short	0x0018
        /*0024*/ 	.byte	0x00, 0xf0, 0x11, 0x00


	//----- nvinfo : EIATTR_KPARAM_INFO
	.align		4
.L_13:
        /*0028*/ 	.byte	0x04, 0x17
        /*002a*/ 	.short	(.L_15 - .L_14)
.L_14:
        /*002c*/ 	.word	0x00000000
        /*0030*/ 	.short	0x0002
        /*0032*/ 	.short	0x0010
        /*0034*/ 	.byte	0x00, 0xf4, 0x21, 0x00


	//----- nvinfo : EIATTR_KPARAM_INFO
	.align		4
.L_15:
        /*0038*/ 	.byte	0x04, 0x17
        /*003a*/ 	.short	(.L_17 - .L_16)
.L_16:
        /*003c*/ 	.word	0x00000000
        /*0040*/ 	.short	0x0001
        /*0042*/ 	.short	0x0008
        /*0044*/ 	.byte	0x00, 0xf4, 0x21, 0x00


	//----- nvinfo : EIATTR_KPARAM_INFO
	.align		4
.L_17:
        /*0048*/ 	.byte	0x04, 0x17
        /*004a*/ 	.short	(.L_19 - .L_18)
.L_18:
        /*004c*/ 	.word	0x00000000
        /*0050*/ 	.short	0x0000
        /*0052*/ 	.short	0x0000
        /*0054*/ 	.byte	0x00, 0xf4, 0x21, 0x00


	//----- nvinfo : EIATTR_SPARSE_MMA_MASK
	.align		4
.L_19:
        /*0058*/ 	.byte	0x03, 0x50
        /*005a*/ 	.short	0x0000


	//----- nvinfo : EIATTR_MAXREG_COUNT
	.align		4
        /*005c*/ 	.byte	0x03, 0x1b
        /*005e*/ 	.short	0x00ff


	//----- nvinfo : EIATTR_EXIT_INSTR_OFFSETS
	.align		4
        /*0060*/ 	.byte	0x04, 0x1c
        /*0062*/ 	.short	(.L_21 - .L_20)


	//   ....[0]....
.L_20:
        /*0064*/ 	.word	0x00000320


	//   ....[1]....
        /*0068*/ 	.word	0x00000380


	//----- nvinfo : EIATTR_REQNTID
	.align		4
.L_21:
        /*006c*/ 	.byte	0x04, 0x10
        /*006e*/ 	.short	(.L_23 - .L_22)
.L_22:
        /*0070*/ 	.word	0x00000020
        /*0074*/ 	.word	0x00000001
        /*0078*/ 	.word	0x00000001


	//----- nvinfo : EIATTR_CBANK_PARAM_SIZE
	.align		4
.L_23:
        /*007c*/ 	.byte	0x03, 0x19
        /*007e*/ 	.short	0x0020


	//----- nvinfo : EIATTR_PARAM_CBANK
	.align		4
        /*0080*/ 	.byte	0x04, 0x0a
        /*0082*/ 	.short	(.L_25 - .L_24)
	.align		4
.L_24:
        /*0084*/ 	.word	index@(.nv.constant0.triton_poi_fused_clone_4)
        /*0088*/ 	.short	0x0210
        /*008a*/ 	.short	0x0020


	//----- nvinfo : EIATTR_SW_WAR
	.align		4
.L_25:
        /*008c*/ 	.byte	0x04, 0x36
        /*008e*/ 	.short	(.L_27 - .L_26)
.L_26:
        /*0090*/ 	.word	0x00000008
.L_27:


//--------------------- .nv.callgraph             --------------------------
	.section	.nv.callgraph,"",@"SHT_CUDA_CALLGRAPH"
	.align	4
	.sectionentsize	8
	.align		4
        /*0000*/ 	.word	0x00000000
	.align		4
        /*0004*/ 	.word	0xffffffff
	.align		4
        /*0008*/ 	.word	0x00000000
	.align		4
        /*000c*/ 	.word	0xfffffffe
	.align		4
        /*0010*/ 	.word	0x00000000
	.align		4
        /*0014*/ 	.word	0xfffffffd
	.align		4
        /*0018*/ 	.word	0x00000000
	.align		4
        /*001c*/ 	.word	0xfffffffc


//--------------------- .text.triton_poi_fused_clone_4 --------------------------
	.section	.text.triton_poi_fused_clone_4,"ax",@progbits
	.sectionflags	@"SHF_BARRIERS=1"
	.align	128
        .global         triton_poi_fused_clone_4
        .type           triton_poi_fused_clone_4,@function
        .size           triton_poi_fused_clone_4,(.L_x_1 - triton_poi_fused_clone_4)
        .other          triton_poi_fused_clone_4,@"STO_CUDA_ENTRY STV_DEFAULT"
triton_poi_fused_clone_4:
.text.triton_poi_fused_clone_4:
[----:B------:R-:W0:Y:S02]  /*0000*/  LDC R1, c[0x0][0x28] ;  /* 0x00000a00ff017b82 */ /* 0x000e240000000800 */
[----:B------:R-:W1:Y:S01]  /*0010*/  S2R R0, SR_CTAID.Y ;  /* 0x0000000000007919 */ /* 0x000e620000002600 */
[----:B------:R-:W2:Y:S01]  /*0020*/  LDC.64 R4, c[0x0][0x218] ;  /* 0x00008600ff047b82 */ /* 0x000ea20000000a00 */
[----:B------:R-:W-:Y:S01]  /*0030*/  ULDC.64 UR6, c[0x0][0x208] ;  /* 0x0000820000067ab9 */ /* 0x000fe20000000a00 */
[----:B------:R-:W3:Y:S01]  /*0040*/  S2R R13, SR_TID.X ;  /* 0x00000000000d7919 */ /* 0x000ee20000002100 */
[----:B------:R-:W4:Y:S05]  /*0050*/  S2R R8, SR_CTAID.X ;  /* 0x0000000000087919 */ /* 0x000f2a0000002500 */
[----:B------:R-:W5:Y:S01]  /*0060*/  LDC.64 R2, c[0x0][0x210] ;  /* 0x00008400ff027b82 */ /* 0x000f620000000a00 */
[----:B-1----:R-:W-:Y:S01]  /*0070*/  IMAD.SHL.U32 R0, R0, 0x8, RZ ;  /* 0x0000000800007824 */ /* 0x002fe200078e00ff */
[----:B---3--:R-:W-:-:S04]  /*0080*/  SHF.R.U32.HI R9, RZ, 0x3, R13 ;  /* 0x00000003ff097819 */ /* 0x008fc8000001160d */
[----:B------:R-:W-:Y:S01]  /*0090*/  LOP3.LUT R6, R0, 0x7, R13, 0xf8, !PT ;  /* 0x0000000700067812 */ /* 0x000fe200078ef80d */
[----:B----4-:R-:W-:Y:S01]  /*00a0*/  IMAD.SHL.U32 R8, R8, 0x4, RZ ;  /* 0x0000000408087824 */ /* 0x010fe200078e00ff */
[----:B------:R-:W-:Y:S02]  /*00b0*/  SGXT.U32 R9, R9, 0x2 ;  /* 0x000000020909781a */ /* 0x000fe40000000000 */
[----:B------:R-:W-:Y:S02]  /*00c0*/  SHF.R.S32.HI R7, RZ, 0x1f, R6 ;  /* 0x0000001fff077819 */ /* 0x000fe40000011406 */
[----:B------:R-:W-:Y:S02]  /*00d0*/  ISETP.GE.AND P1, PT, R6, 0x10, PT ;  /* 0x000000100600780c */ /* 0x000fe40003f26270 */
[----:B------:R-:W-:Y:S02]  /*00e0*/  LEA.HI R10, R7, R6, RZ, 0x2 ;  /* 0x00000006070a7211 */ /* 0x000fe400078f10ff */
[----:B------:R-:W-:-:S02]  /*00f0*/  LOP3.LUT R7, R8, R9, RZ, 0xfc, !PT ;  /* 0x0000000908077212 */ /* 0x000fc400078efcff */
[----:B------:R-:W-:Y:S02]  /*0100*/  LOP3.LUT R11, R10, 0xfffffffc, RZ, 0xc0, !PT ;  /* 0xfffffffc0a0b7812 */ /* 0x000fe400078ec0ff */
[C---:B------:R-:W-:Y:S02]  /*0110*/  ISETP.GE.AND P0, PT, R7.reuse, 0x4, PT ;  /* 0x000000040700780c */ /* 0x040fe40003f06270 */
[C---:B------:R-:W-:Y:S02]  /*0120*/  IADD3 R11, R6.reuse, 0x8, -R11 ;  /* 0x00000008060b7810 */ /* 0x040fe40007ffe80b */
[----:B------:R-:W-:Y:S02]  /*0130*/  SHF.R.S32.HI R10, RZ, 0x2, R10 ;  /* 0x00000002ff0a7819 */ /* 0x000fe4000001140a */
[----:B------:R-:W-:Y:S01]  /*0140*/  ISETP.LT.AND P0, PT, R6, 0x10, !P0 ;  /* 0x000000100600780c */ /* 0x000fe20004701270 */
[----:B------:R-:W-:Y:S02]  /*0150*/  IMAD R7, R7, 0xc, R11 ;  /* 0x0000000c07077824 */ /* 0x000fe400078e020b */
[----:B--2---:R-:W-:-:S04]  /*0160*/  IMAD.WIDE.U32 R4, R11, 0x4, R4 ;  /* 0x000000040b047825 */ /* 0x004fc800078e0004 */
[----:B------:R-:W-:Y:S02]  /*0170*/  IMAD R7, R10, 0x30, R7 ;  /* 0x000000300a077824 */ /* 0x000fe400078e0207 */
[----:B------:R-:W-:Y:S02]  /*0180*/  IMAD.MOV.U32 R11, RZ, RZ, RZ ;  /* 0x000000ffff0b7224 */ /* 0x000fe400078e00ff */
[----:B------:R-:W-:Y:S02]  /*0190*/  IMAD.MOV.U32 R6, RZ, RZ, RZ ;  /* 0x000000ffff067224 */ /* 0x000fe400078e00ff */
[----:B-----5:R-:W-:Y:S02]  /*01a0*/  IMAD.WIDE R2, R7, 0x4, R2 ;  /* 0x0000000407027825 */ /* 0x020fe400078e0202 */
[----:B------:R-:W2:Y:S04]  /*01b0*/  @!P1 LDG.E.EL R11, desc[UR6][R4.64] ;  /* 0x00000006040b9981 */ /* 0x000ea8000c2e1900 */
[----:B------:R1:W2:Y:S01]  /*01c0*/  @P0 LDG.E.EL R6, desc[UR6][R2.64] ;  /* 0x0000000602060981 */ /* 0x0002a2000c2e1900 */
[----:B------:R-:W3:Y:S01]  /*01d0*/  S2UR UR5, SR_CgaCtaId ;  /* 0x00000000000579c3 */ /* 0x000ee20000008800 */
[----:B------:R-:W-:Y:S01]  /*01e0*/  IMAD.SHL.U32 R7, R13, 0x4, RZ ;  /* 0x000000040d077824 */ /* 0x000fe200078e00ff */
[----:B------:R-:W-:Y:S01]  /*01f0*/  UMOV UR4, 0x400 ;  /* 0x0000040000047882 */ /* 0x000fe20000000000 */
[----:B------:R-:W-:-:S02]  /*0200*/  SHF.R.U32.HI R12, RZ, 0x2, R13 ;  /* 0x00000002ff0c7819 */ /* 0x000fc4000001160d */
[----:B------:R-:W-:Y:S02]  /*0210*/  LOP3.LUT R8, R8, 0x3, R13, 0xf8, !PT ;  /* 0x0000000308087812 */ /* 0x000fe400078ef80d */
[----:B------:R-:W-:Y:S02]  /*0220*/  LOP3.LUT R10, R7, 0x1c, RZ, 0xc0, !PT ;  /* 0x0000001c070a7812 */ /* 0x000fe400078ec0ff */
[----:B------:R-:W-:Y:S02]  /*0230*/  SGXT.U32 R7, R12, 0x3 ;  /* 0x000000030c07781a */ /* 0x000fe40000000000 */
[----:B------:R-:W-:Y:S02]  /*0240*/  LOP3.LUT R9, R10, R9, RZ, 0xfc, !PT ;  /* 0x000000090a097212 */ /* 0x000fe400078efcff */
[----:B------:R-:W-:Y:S02]  /*0250*/  LOP3.LUT R7, R0, R7, RZ, 0xfc, !PT ;  /* 0x0000000700077212 */ /* 0x000fe400078efcff */
[----:B------:R-:W-:-:S02]  /*0260*/  ISETP.GE.AND P0, PT, R8, 0x4, PT ;  /* 0x000000040800780c */ /* 0x000fc40003f06270 */
[----:B-1----:R-:W-:Y:S02]  /*0270*/  LOP3.LUT R2, R13, 0x1c, RZ, 0xc0, !PT ;  /* 0x0000001c0d027812 */ /* 0x002fe400078ec0ff */
[----:B------:R-:W-:Y:S02]  /*0280*/  ISETP.LT.AND P0, PT, R7, 0x10, !P0 ;  /* 0x000000100700780c */ /* 0x000fe40004701270 */
[----:B------:R-:W-:Y:S01]  /*0290*/  LOP3.LUT R0, R13, 0x1f, RZ, 0xc0, !PT ;  /* 0x0000001f0d007812 */ /* 0x000fe200078ec0ff */
[----:B---3--:R-:W-:-:S06]  /*02a0*/  UPRMT UR4, UR5, 0x654, UR4 ;  /* 0x0000065405047896 */ /* 0x008fcc0008000004 */
[----:B------:R-:W-:Y:S02]  /*02b0*/  VIADD R10, R10, UR4 ;  /* 0x000000040a0a7c36 */ /* 0x000fe40008000000 */
[----:B------:R-:W-:Y:S02]  /*02c0*/  VIADD R3, R2, UR4 ;  /* 0x0000000402037c36 */ /* 0x000fe40008000000 */
[----:B------:R-:W-:Y:S02]  /*02d0*/  IMAD R9, R9, 0x4, R10 ;  /* 0x0000000409097824 */ /* 0x000fe400078e020a */
[----:B------:R-:W-:Y:S02]  /*02e0*/  IMAD R0, R0, 0x4, R3 ;  /* 0x0000000400007824 */ /* 0x000fe400078e0203 */
[----:B--2---:R-:W-:-:S05]  /*02f0*/  FADD R6, R11, R6 ;  /* 0x000000060b067221 */ /* 0x004fca0000000000 */
[----:B------:R1:W-:Y:S01]  /*0300*/  STS [R9], R6 ;  /* 0x0000000609007388 */ /* 0x0003e20000000800 */
[----:B------:R-:W-:Y:S06]  /*0310*/  BAR.SYNC.DEFER_BLOCKING 0x0 ;  /* 0x0000000000007b1d */ /* 0x000fec0000010000 */
[----:B-1----:R-:W-:Y:S05]  /*0320*/  @!P0 EXIT ;  /* 0x000000000000894d */ /* 0x002fea0003800000 */
[----:B------:R-:W0:Y:S01]  /*0330*/  LDS R5, [R0] ;  /* 0x0000000000057984 */ /* 0x000e220000000800 */
[----:B------:R-:W1:Y:S01]  /*0340*/  LDC.64 R2, c[0x0][0x220] ;  /* 0x00008800ff027b82 */ /* 0x000e620000000a00 */
[----:B------:R-:W-:-:S04]  /*0350*/  IMAD R7, R7, 0x4, R8 ;  /* 0x0000000407077824 */ /* 0x000fc800078e0208 */
[----:B-1----:R-:W-:-:S05]  /*0360*/  IMAD.WIDE R2, R7, 0x4, R2 ;  /* 0x0000000407027825 */ /* 0x002fca00078e0202 */
[----:B0-----:R-:W-:Y:S01]  /*0370*/  STG.E desc[UR6][R2.64], R5 ;  /* 0x0000000502007986 */ /* 0x001fe2000c101906 */
[----:B------:R-:W-:Y:S05]  /*0380*/  EXIT ;  /* 0x000000000000794d */ /* 0x000fea0003800000 */
.L_x_0:
[----:B------:R-:W-:-:S00]  /*0390*/  BRA `(.L_x_0) ;  /* 0xfffffffc00fc7947 */ /* 0x000fc0000383ffff */
[----:B------:R-:W-:-:S00]  /*03a0*/  NOP ;  /* 0x0000000000007918 */ /* 0x000fc00000000000 */
        /* <DEDUP_REMOVED lines=13> */
.L_x_1:


//--------------------- .nv.shared.triton_poi_fused_clone_4 --------------------------
	.section	.nv.shared.triton_poi_fused_clone_4,"aw",@nobits
	.sectionflags	@""
	.align	16
	.zero		1024


//--------------------- .nv.constant0.triton_poi_fused_clone_4 --------------------------
	.section	.nv.constant0.triton_poi_fused_clone_4,"a",@progbits
	.sectionflags	@""
	.align	4
.nv.constant0.triton_poi_fused_clone_4:
	.zero		560
